//
// Generated by NVIDIA NVVM Compiler
//
// Compiler Build ID: CL-36424714
// Cuda compilation tools, release 13.0, V13.0.88
// Based on NVVM 20.0.0
//

.version 9.0
.target sm_100
.address_size 64

	// .globl	_Z8rng_cudaPf
// _ZZ8rng_cudaPfE6values has been demoted
.global .align 4 .b8 __cudart_i2opi_f[24] = {65, 144, 67, 60, 153, 149, 98, 219, 192, 221, 52, 245, 209, 87, 39, 252, 41, 21, 68, 78, 110, 131, 249, 162};

.visible .entry _Z8rng_cudaPf(
	.param .u64 .ptr .align 1 _Z8rng_cudaPf_param_0
)
{
	.local .align 4 .b8 	__local_depot0[28];
	.reg .b64 	%SP;
	.reg .b64 	%SPL;
	.reg .pred 	%p<9>;
	.reg .b32 	%r<97>;
	.reg .b32 	%f<111>;
	.reg .b64 	%rd<26>;
	.reg .b64 	%fd<6>;
	// demoted variable
	.shared .align 4 .b8 _ZZ8rng_cudaPfE6values[2048];
	mov.u64 	%SPL, __local_depot0;
	ld.param.u64 	%rd9, [_Z8rng_cudaPf_param_0];
	add.u64 	%rd1, %SPL, 0;
	mov.u32 	%r1, %tid.x;
	shl.b32 	%r16, %r1, 2;
	mov.u32 	%r17, _ZZ8rng_cudaPfE6values;
	add.s32 	%r18, %r17, %r16;
	mov.b32 	%r19, 0;
	st.shared.u32 	[%r18], %r19;
	// begin inline asm
	mov.u64 	%rd10, %clock64;
	// end inline asm
	cvt.rn.f32.s64 	%f7, %rd10;
	ld.shared.f32 	%f8, [%r18];
	add.f32 	%f9, %f8, %f7;
	st.shared.f32 	[%r18], %f9;
	add.s32 	%r20, %r16, 128;
	and.b32  	%r21, %r20, 2044;
	add.s32 	%r22, %r17, %r21;
	ld.shared.f32 	%f10, [%r22];
	add.f32 	%f11, %f10, %f9;
	st.shared.f32 	[%r18], %f11;
	add.s32 	%r23, %r16, 132;
	and.b32  	%r24, %r23, 2044;
	add.s32 	%r25, %r17, %r24;
	ld.shared.f32 	%f12, [%r25];
	add.f32 	%f13, %f12, %f11;
	st.shared.f32 	[%r18], %f13;
	add.s32 	%r26, %r16, 136;
	and.b32  	%r27, %r26, 2044;
	add.s32 	%r28, %r17, %r27;
	ld.shared.f32 	%f14, [%r28];
	add.f32 	%f15, %f14, %f13;
	st.shared.f32 	[%r18], %f15;
	add.s32 	%r29, %r16, 140;
	and.b32  	%r30, %r29, 2044;
	add.s32 	%r31, %r17, %r30;
	ld.shared.f32 	%f16, [%r31];
	add.f32 	%f17, %f16, %f15;
	st.shared.f32 	[%r18], %f17;
	add.s32 	%r32, %r16, 144;
	and.b32  	%r33, %r32, 2044;
	add.s32 	%r34, %r17, %r33;
	ld.shared.f32 	%f18, [%r34];
	add.f32 	%f19, %f18, %f17;
	st.shared.f32 	[%r18], %f19;
	add.s32 	%r35, %r16, 148;
	and.b32  	%r36, %r35, 2044;
	add.s32 	%r37, %r17, %r36;
	ld.shared.f32 	%f20, [%r37];
	add.f32 	%f21, %f20, %f19;
	st.shared.f32 	[%r18], %f21;
	add.s32 	%r38, %r16, 152;
	and.b32  	%r39, %r38, 2044;
	add.s32 	%r40, %r17, %r39;
	ld.shared.f32 	%f22, [%r40];
	add.f32 	%f23, %f22, %f21;
	st.shared.f32 	[%r18], %f23;
	add.s32 	%r41, %r16, 156;
	and.b32  	%r42, %r41, 2044;
	add.s32 	%r43, %r17, %r42;
	ld.shared.f32 	%f24, [%r43];
	add.f32 	%f25, %f24, %f23;
	st.shared.f32 	[%r18], %f25;
	add.s32 	%r44, %r16, 160;
	and.b32  	%r45, %r44, 2044;
	add.s32 	%r46, %r17, %r45;
	ld.shared.f32 	%f26, [%r46];
	add.f32 	%f27, %f26, %f25;
	st.shared.f32 	[%r18], %f27;
	add.s32 	%r47, %r16, 164;
	and.b32  	%r48, %r47, 2044;
	add.s32 	%r49, %r17, %r48;
	ld.shared.f32 	%f28, [%r49];
	add.f32 	%f29, %f28, %f27;
	st.shared.f32 	[%r18], %f29;
	add.s32 	%r50, %r16, 168;
	and.b32  	%r51, %r50, 2044;
	add.s32 	%r52, %r17, %r51;
	ld.shared.f32 	%f30, [%r52];
	add.f32 	%f31, %f30, %f29;
	st.shared.f32 	[%r18], %f31;
	add.s32 	%r53, %r16, 172;
	and.b32  	%r54, %r53, 2044;
	add.s32 	%r55, %r17, %r54;
	ld.shared.f32 	%f32, [%r55];
	add.f32 	%f33, %f32, %f31;
	st.shared.f32 	[%r18], %f33;
	add.s32 	%r56, %r16, 176;
	and.b32  	%r57, %r56, 2044;
	add.s32 	%r58, %r17, %r57;
	ld.shared.f32 	%f34, [%r58];
	add.f32 	%f35, %f34, %f33;
	st.shared.f32 	[%r18], %f35;
	add.s32 	%r59, %r16, 180;
	and.b32  	%r60, %r59, 2044;
	add.s32 	%r61, %r17, %r60;
	ld.shared.f32 	%f36, [%r61];
	add.f32 	%f37, %f36, %f35;
	st.shared.f32 	[%r18], %f37;
	add.s32 	%r62, %r16, 184;
	and.b32  	%r63, %r62, 2044;
	add.s32 	%r64, %r17, %r63;
	ld.shared.f32 	%f38, [%r64];
	add.f32 	%f39, %f38, %f37;
	st.shared.f32 	[%r18], %f39;
	add.s32 	%r65, %r16, 188;
	and.b32  	%r66, %r65, 2044;
	add.s32 	%r67, %r17, %r66;
	ld.shared.f32 	%f40, [%r67];
	add.f32 	%f41, %f40, %f39;
	st.shared.f32 	[%r18], %f41;
	ld.shared.f32 	%f42, [%r22];
	add.f32 	%f43, %f41, %f42;
	st.shared.f32 	[%r22], %f43;
	ld.shared.f32 	%f44, [%r18];
	ld.shared.f32 	%f45, [%r25];
	add.f32 	%f46, %f44, %f45;
	st.shared.f32 	[%r25], %f46;
	ld.shared.f32 	%f47, [%r18];
	ld.shared.f32 	%f48, [%r28];
	add.f32 	%f49, %f47, %f48;
	st.shared.f32 	[%r28], %f49;
	ld.shared.f32 	%f50, [%r18];
	ld.shared.f32 	%f51, [%r31];
	add.f32 	%f52, %f50, %f51;
	st.shared.f32 	[%r31], %f52;
	ld.shared.f32 	%f53, [%r18];
	ld.shared.f32 	%f54, [%r34];
	add.f32 	%f55, %f53, %f54;
	st.shared.f32 	[%r34], %f55;
	ld.shared.f32 	%f56, [%r18];
	ld.shared.f32 	%f57, [%r37];
	add.f32 	%f58, %f56, %f57;
	st.shared.f32 	[%r37], %f58;
	ld.shared.f32 	%f59, [%r18];
	ld.shared.f32 	%f60, [%r40];
	add.f32 	%f61, %f59, %f60;
	st.shared.f32 	[%r40], %f61;
	ld.shared.f32 	%f62, [%r18];
	ld.shared.f32 	%f63, [%r43];
	add.f32 	%f64, %f62, %f63;
	st.shared.f32 	[%r43], %f64;
	ld.shared.f32 	%f65, [%r18];
	ld.shared.f32 	%f66, [%r46];
	add.f32 	%f67, %f65, %f66;
	st.shared.f32 	[%r46], %f67;
	ld.shared.f32 	%f68, [%r18];
	ld.shared.f32 	%f69, [%r49];
	add.f32 	%f70, %f68, %f69;
	st.shared.f32 	[%r49], %f70;
	ld.shared.f32 	%f71, [%r18];
	ld.shared.f32 	%f72, [%r52];
	add.f32 	%f73, %f71, %f72;
	st.shared.f32 	[%r52], %f73;
	ld.shared.f32 	%f74, [%r18];
	ld.shared.f32 	%f75, [%r55];
	add.f32 	%f76, %f74, %f75;
	st.shared.f32 	[%r55], %f76;
	ld.shared.f32 	%f77, [%r18];
	ld.shared.f32 	%f78, [%r58];
	add.f32 	%f79, %f77, %f78;
	st.shared.f32 	[%r58], %f79;
	ld.shared.f32 	%f80, [%r18];
	ld.shared.f32 	%f81, [%r61];
	add.f32 	%f82, %f80, %f81;
	st.shared.f32 	[%r61], %f82;
	ld.shared.f32 	%f83, [%r18];
	ld.shared.f32 	%f84, [%r64];
	add.f32 	%f85, %f83, %f84;
	st.shared.f32 	[%r64], %f85;
	ld.shared.f32 	%f86, [%r18];
	ld.shared.f32 	%f87, [%r67];
	add.f32 	%f88, %f86, %f87;
	st.shared.f32 	[%r67], %f88;
	ld.shared.f32 	%f1, [%r18];
	mul.f32 	%f89, %f1, 0f3F22F983;
	cvt.rni.s32.f32 	%r96, %f89;
	cvt.rn.f32.s32 	%f90, %r96;
	fma.rn.f32 	%f91, %f90, 0fBFC90FDA, %f1;
	fma.rn.f32 	%f92, %f90, 0fB3A22168, %f91;
	fma.rn.f32 	%f110, %f90, 0fA7C234C5, %f92;
	abs.f32 	%f3, %f1;
	setp.ltu.f32 	%p1, %f3, 0f47CE4780;
	@%p1 bra 	$L__BB0_8;
	setp.neu.f32 	%p2, %f3, 0f7F800000;
	@%p2 bra 	$L__BB0_3;
	mov.f32 	%f95, 0f00000000;
	mul.rn.f32 	%f110, %f1, %f95;
	mov.b32 	%r96, 0;
	bra.uni 	$L__BB0_8;
$L__BB0_3:
	mov.b32 	%r3, %f1;
	shl.b32 	%r69, %r3, 8;
	or.b32  	%r4, %r69, -2147483648;
	mov.b64 	%rd25, 0;
	mov.b32 	%r93, 0;
	mov.u64 	%rd23, __cudart_i2opi_f;
	mov.u64 	%rd24, %rd1;
$L__BB0_4:
	.pragma "nounroll";
	ld.global.nc.u32 	%r70, [%rd23];
	mad.wide.u32 	%rd14, %r70, %r4, %rd25;
	shr.u64 	%rd25, %rd14, 32;
	st.local.u32 	[%rd24], %rd14;
	add.s32 	%r93, %r93, 1;
	add.s64 	%rd24, %rd24, 4;
	add.s64 	%rd23, %rd23, 4;
	setp.ne.s32 	%p3, %r93, 6;
	@%p3 bra 	$L__BB0_4;
	shr.u32 	%r71, %r3, 23;
	st.local.u32 	[%rd1+24], %rd25;
	and.b32  	%r7, %r71, 31;
	and.b32  	%r72, %r71, 224;
	add.s32 	%r73, %r72, -128;
	shr.u32 	%r74, %r73, 5;
	mul.wide.u32 	%rd15, %r74, 4;
	sub.s64 	%rd8, %rd1, %rd15;
	ld.local.u32 	%r94, [%rd8+24];
	ld.local.u32 	%r95, [%rd8+20];
	setp.eq.s32 	%p4, %r7, 0;
	@%p4 bra 	$L__BB0_7;
	shf.l.wrap.b32 	%r94, %r95, %r94, %r7;
	ld.local.u32 	%r75, [%rd8+16];
	shf.l.wrap.b32 	%r95, %r75, %r95, %r7;
$L__BB0_7:
	shr.u32 	%r76, %r94, 30;
	shf.l.wrap.b32 	%r77, %r95, %r94, 2;
	shl.b32 	%r78, %r95, 2;
	shr.u32 	%r79, %r77, 31;
	add.s32 	%r80, %r79, %r76;
	neg.s32 	%r81, %r80;
	setp.lt.s32 	%p5, %r3, 0;
	selp.b32 	%r96, %r81, %r80, %p5;
	xor.b32  	%r82, %r77, %r3;
	shr.s32 	%r83, %r77, 31;
	xor.b32  	%r84, %r83, %r77;
	xor.b32  	%r85, %r83, %r78;
	cvt.u64.u32 	%rd16, %r84;
	shl.b64 	%rd17, %rd16, 32;
	cvt.u64.u32 	%rd18, %r85;
	or.b64  	%rd19, %rd17, %rd18;
	cvt.rn.f64.s64 	%fd1, %rd19;
	mul.f64 	%fd2, %fd1, 0d3BF921FB54442D19;
	cvt.rn.f32.f64 	%f93, %fd2;
	neg.f32 	%f94, %f93;
	setp.lt.s32 	%p6, %r82, 0;
	selp.f32 	%f110, %f94, %f93, %p6;
$L__BB0_8:
	cvta.to.global.u64 	%rd20, %rd9;
	add.s32 	%r87, %r96, 1;
	mul.rn.f32 	%f96, %f110, %f110;
	and.b32  	%r88, %r96, 1;
	setp.eq.b32 	%p7, %r88, 1;
	selp.f32 	%f97, %f110, 0f3F800000, %p7;
	fma.rn.f32 	%f98, %f96, %f97, 0f00000000;
	fma.rn.f32 	%f99, %f96, 0f37CBAC00, 0fBAB607ED;
	selp.f32 	%f100, 0fB94D4153, %f99, %p7;
	selp.f32 	%f101, 0f3C0885E4, 0f3D2AAABB, %p7;
	fma.rn.f32 	%f102, %f100, %f96, %f101;
	selp.f32 	%f103, 0fBE2AAAA8, 0fBEFFFFFF, %p7;
	fma.rn.f32 	%f104, %f102, %f96, %f103;
	fma.rn.f32 	%f105, %f104, %f98, %f97;
	and.b32  	%r89, %r87, 2;
	setp.eq.s32 	%p8, %r89, 0;
	mov.f32 	%f106, 0f00000000;
	sub.f32 	%f107, %f106, %f105;
	selp.f32 	%f108, %f105, %f107, %p8;
	cvt.f64.f32 	%fd3, %f108;
	add.f64 	%fd4, %fd3, 0d3FF0000000000000;
	mul.f64 	%fd5, %fd4, 0d3FE0000000000000;
	cvt.rn.f32.f64 	%f109, %fd5;
	mov.u32 	%r90, %ntid.x;
	mov.u32 	%r91, %ctaid.x;
	mad.lo.s32 	%r92, %r91, %r90, %r1;
	mul.wide.s32 	%rd21, %r92, 4;
	add.s64 	%rd22, %rd20, %rd21;
	st.global.f32 	[%rd22], %f109;
	ret;

}


// ===== COMPILED SASS (sm_100) =====

	.target	sm_100

	.elftype	@"ET_EXEC"


//--------------------- .note.nv.tkinfo           --------------------------
	.section	.note.nv.tkinfo,"",@"SHT_NOTE"
	.sectionflags	@"SHF_NOTE_NV_TKINFO"
	.tkinfo
        /*0018*/ 	.word	0x00000002
        /*0030*/ 	.string	""
        /*0030*/ 	.string	"ptxas"
        /*0030*/ 	.string	"Cuda compilation tools, release 13.0, V13.0.88"
        /*0030*/ 	.string	"Build cuda_13.0.r13.0/compiler.36424714_0"
        /*0030*/ 	.string	"-arch sm_100 -m 64 "



//--------------------- .note.nv.cuinfo           --------------------------
	.section	.note.nv.cuinfo,"",@"SHT_NOTE"
	.sectionflags	@"SHF_NOTE_NV_CUINFO"
        /*0018*/ 	.short	0x0002
        /*001a*/ 	.short	0x0064
        /*001c*/ 	.short	0x0082
	.zero		2


//--------------------- .nv.info                  --------------------------
	.section	.nv.info,"",@"SHT_CUDA_INFO"
	.align	4


	//----- nvinfo : EIATTR_REGCOUNT
	.align		4
        /*0000*/ 	.byte	0x04, 0x2f
        /*0002*/ 	.short	(.L_2 - .L_1)
	.align		4
.L_1:
        /*0004*/ 	.word	index@(_Z8rng_cudaPf)
        /*0008*/ 	.word	0x0000001c


	//----- nvinfo : EIATTR_FRAME_SIZE
	.align		4
.L_2:
        /*000c*/ 	.byte	0x04, 0x11
        /*000e*/ 	.short	(.L_4 - .L_3)
	.align		4
.L_3:
        /*0010*/ 	.word	index@(_Z8rng_cudaPf)
        /*0014*/ 	.word	0x00000000


	//----- nvinfo : EIATTR_MIN_STACK_SIZE
	.align		4
.L_4:
        /*0018*/ 	.byte	0x04, 0x12
        /*001a*/ 	.short	(.L_6 - .L_5)
	.align		4
.L_5:
        /*001c*/ 	.word	index@(_Z8rng_cudaPf)
        /*0020*/ 	.word	0x00000000
.L_6:


//--------------------- .nv.compat                --------------------------
	.section	.nv.compat,"",@"SHT_CUDA_COMPAT_INFO"
	.align	4
        /*0000*/ 	.byte	0x02, 0x09, 0x00, 0x00, 0x02, 0x02, 0x01, 0x00, 0x02, 0x05, 0x05, 0x00, 0x03, 0x07, 0x01, 0x01
        /*0010*/ 	.byte	0x02, 0x03, 0x00, 0x00, 0x02, 0x06, 0x01, 0x00, 0x04, 0x0b, 0x08, 0x00, 0x01, 0x00, 0x00, 0x00
        /*0020*/ 	.byte	0x00, 0x00, 0x00, 0x00


//--------------------- .nv.info._Z8rng_cudaPf    --------------------------
	.section	.nv.info._Z8rng_cudaPf,"",@"SHT_CUDA_INFO"
	.sectionflags	@""
	.align	4


	//----- nvinfo : EIATTR_CUDA_API_VERSION
	.align		4
        /*0000*/ 	.byte	0x04, 0x37
        /*0002*/ 	.short	(.L_8 - .L_7)
.L_7:
        /*0004*/ 	.word	0x00000082


	//----- nvinfo : EIATTR_KPARAM_INFO
	.align		4
.L_8:
        /*0008*/ 	.byte	0x04, 0x17
        /*000a*/ 	.short	(.L_10 - .L_9)
.L_9:
        /*000c*/ 	.word	0x00000000
        /*0010*/ 	.short	0x0000
        /*0012*/ 	.short	0x0000
        /*0014*/ 	.byte	0x00, 0xf5, 0x21, 0x00


	//----- nvinfo : EIATTR_SPARSE_MMA_MASK
	.align		4
.L_10:
        /*0018*/ 	.byte	0x03, 0x50
        /*001a*/ 	.short	0x0000


	//----- nvinfo : EIATTR_MAXREG_COUNT
	.align		4
        /*001c*/ 	.byte	0x03, 0x1b
        /*001e*/ 	.short	0x00ff


	//----- nvinfo : EIATTR_MERCURY_ISA_VERSION
	.align		4
        /*0020*/ 	.byte	0x03, 0x5f
        /*0022*/ 	.short	0x0101


	//----- nvinfo : EIATTR_VRC_CTA_INIT_COUNT
	.align		4
        /*0024*/ 	.byte	0x02, 0x4a
	.zero		1
	.zero		1


	//----- nvinfo : EIATTR_EXIT_INSTR_OFFSETS
	.align		4
        /*0028*/ 	.byte	0x04, 0x1c
        /*002a*/ 	.short	(.L_12 - .L_11)


	//   ....[0]....
.L_11:
        /*002c*/ 	.word	0x00001230


	//----- nvinfo : EIATTR_CRS_STACK_SIZE
	.align		4
.L_12:
        /*0030*/ 	.byte	0x04, 0x1e
        /*0032*/ 	.short	(.L_14 - .L_13)
.L_13:
        /*0034*/ 	.word	0x00000000


	//----- nvinfo : EIATTR_CBANK_PARAM_SIZE
	.align		4
.L_14:
        /*0038*/ 	.byte	0x03, 0x19
        /*003a*/ 	.short	0x0008


	//----- nvinfo : EIATTR_PARAM_CBANK
	.align		4
        /*003c*/ 	.byte	0x04, 0x0a
        /*003e*/ 	.short	(.L_16 - .L_15)
	.align		4
.L_15:
        /*0040*/ 	.word	index@(.nv.constant0._Z8rng_cudaPf)
        /*0044*/ 	.short	0x0380
        /*0046*/ 	.short	0x0008


	//----- nvinfo : EIATTR_SW_WAR
	.align		4
.L_16:
        /*0048*/ 	.byte	0x04, 0x36
        /*004a*/ 	.short	(.L_18 - .L_17)
.L_17:
        /*004c*/ 	.word	0x00000008
.L_18:


//--------------------- .nv.callgraph             --------------------------
	.section	.nv.callgraph,"",@"SHT_CUDA_CALLGRAPH"
	.align	4
	.sectionentsize	8
	.align		4
        /*0000*/ 	.word	0x00000000
	.align		4
        /*0004*/ 	.word	0xffffffff
	.align		4
        /*0008*/ 	.word	0x00000000
	.align		4
        /*000c*/ 	.word	0xfffffffe
	.align		4
        /*0010*/ 	.word	0x00000000
	.align		4
        /*0014*/ 	.word	0xfffffffd
	.align		4
        /*0018*/ 	.word	0x00000000
	.align		4
        /*001c*/ 	.word	0xfffffffc


//--------------------- .nv.constant4             --------------------------
	.section	.nv.constant4,"a",@progbits
	.align	8
	.align		8
.nv.constant4:
        /*0000*/ 	.dword	__cudart_i2opi_f


//--------------------- .text._Z8rng_cudaPf       --------------------------
	.section	.text._Z8rng_cudaPf,"ax",@progbits
	.align	128
        .global         _Z8rng_cudaPf
        .type           _Z8rng_cudaPf,@function
        .size           _Z8rng_cudaPf,(.L_x_6 - _Z8rng_cudaPf)
        .other          _Z8rng_cudaPf,@"STO_CUDA_ENTRY STV_DEFAULT"
_Z8rng_cudaPf:
.text._Z8rng_cudaPf:
[----:B------:R-:W-:Y:S01]  /*0000*/  LDC R1, c[0x0][0x37c] ;  /* 0x0000df00ff017b82 */ /* 0x000fe20000000800 */
[----:B------:R-:W0:Y:S07]  /*0010*/  S2R R2, SR_TID.X ;  /* 0x0000000000027919 */ /* 0x000e2e0000002100 */
[----:B------:R-:W1:Y:S01]  /*0020*/  S2UR UR5, SR_CgaCtaId ;  /* 0x00000000000579c3 */ /* 0x000e620000008800 */
[----:B------:R-:W-:Y:S01]  /*0030*/  UMOV UR4, 0x400 ;  /* 0x0000040000047882 */ /* 0x000fe20000000000 */
[----:B------:R-:W2:Y:S01]  /*0040*/  LDCU.64 UR6, c[0x0][0x358] ;  /* 0x00006b00ff0677ac */ /* 0x000ea20008000a00 */
[----:B-1----:R-:W-:-:S03]  /*0050*/  ULEA UR5, UR5, UR4, 0x18 ;  /* 0x0000000405057291 */ /* 0x002fc6000f8ec0ff */
[----:B------:R-:W-:-:S03]  /*0060*/  UMOV UR4, URZ ;  /* 0x000000ff00047c82 */ /* 0x000fc60008000000 */
[C---:B0-----:R-:W-:Y:S01]  /*0070*/  LEA R0, R2.reuse, UR5, 0x2 ;  /* 0x0000000502007c11 */ /* 0x041fe2000f8e10ff */
[----:B------:R-:W-:-:S04]  /*0080*/  IMAD.SHL.U32 R3, R2, 0x4, RZ ;  /* 0x0000000402037824 */ /* 0x000fc800078e00ff */
[----:B------:R-:W-:Y:S01]  /*0090*/  STS [R0], RZ ;  /* 0x000000ff00007388 */ /* 0x000fe20000000800 */
[----:B------:R-:W-:-:S06]  /*00a0*/  CS2R R6, SR_CLOCKLO ;  /* 0x0000000000067805 */ /* 0x000fcc0000015000 */
[----:B------:R0:W1:Y:S01]  /*00b0*/  I2F.S64 R6, R6 ;  /* 0x0000000600067312 */ /* 0x0000620000301400 */
[C---:B------:R-:W-:Y:S01]  /*00c0*/  VIADD R4, R3.reuse, 0x80 ;  /* 0x0000008003047836 */ /* 0x040fe20000000000 */
[C---:B------:R-:W-:Y:S01]  /*00d0*/  IADD3 R5, PT, PT, R3.reuse, 0x84, RZ ;  /* 0x0000008403057810 */ /* 0x040fe20007ffe0ff */
[C---:B------:R-:W-:Y:S01]  /*00e0*/  VIADD R12, R3.reuse, 0x98 ;  /* 0x00000098030c7836 */ /* 0x040fe20000000000 */
[----:B------:R-:W-:Y:S01]  /*00f0*/  BSSY.RECONVERGENT B0, `(.L_x_0) ;  /* 0x00000f7000007945 */ /* 0x000fe20003800200 */
[C---:B------:R-:W-:Y:S01]  /*0100*/  VIADD R18, R3.reuse, 0xb0 ;  /* 0x000000b003127836 */ /* 0x040fe20000000000 */
[----:B------:R-:W-:Y:S01]  /*0110*/  LOP3.LUT R4, R4, 0x7fc, RZ, 0xc0, !PT ;  /* 0x000007fc04047812 */ /* 0x000fe200078ec0ff */
[----:B------:R-:W-:Y:S01]  /*0120*/  VIADD R20, R3, 0xb8 ;  /* 0x000000b803147836 */ /* 0x000fe20000000000 */
[----:B------:R-:W-:Y:S01]  /*0130*/  LOP3.LUT R5, R5, 0x7fc, RZ, 0xc0, !PT ;  /* 0x000007fc05057812 */ /* 0x000fe200078ec0ff */
[C---:B0-----:R-:W-:Y:S02]  /*0140*/  VIADD R7, R3.reuse, 0x8c ;  /* 0x0000008c03077836 */ /* 0x041fe40000000000 */
[----:B-1----:R-:W-:Y:S01]  /*0150*/  FADD R9, R6, UR4 ;  /* 0x0000000406097e21 */ /* 0x002fe20008000000 */
[----:B------:R-:W-:-:S02]  /*0160*/  VIADD R6, R3, 0x88 ;  /* 0x0000008803067836 */ /* 0x000fc40000000000 */
[----:B------:R-:W-:Y:S02]  /*0170*/  LOP3.LUT R7, R7, 0x7fc, RZ, 0xc0, !PT ;  /* 0x000007fc07077812 */ /* 0x000fe400078ec0ff */
[----:B------:R-:W-:Y:S01]  /*0180*/  STS [R0], R9 ;  /* 0x0000000900007388 */ /* 0x000fe20000000800 */
[----:B------:R-:W-:-:S03]  /*0190*/  LOP3.LUT R6, R6, 0x7fc, RZ, 0xc0, !PT ;  /* 0x000007fc06067812 */ /* 0x000fc600078ec0ff */
[----:B------:R-:W0:Y:S02]  /*01a0*/  LDS R8, [R4+UR5] ;  /* 0x0000000504087984 */ /* 0x000e240008000800 */
[----:B0-----:R-:W-:Y:S01]  /*01b0*/  FADD R11, R9, R8 ;  /* 0x00000008090b7221 */ /* 0x001fe20000000000 */
[----:B------:R-:W-:-:S04]  /*01c0*/  IADD3 R9, PT, PT, R3, 0x90, RZ ;  /* 0x0000009003097810 */ /* 0x000fc80007ffe0ff */
[----:B------:R-:W-:Y:S04]  /*01d0*/  STS [R0], R11 ;  /* 0x0000000b00007388 */ /* 0x000fe80000000800 */
[----:B------:R-:W0:Y:S02]  /*01e0*/  LDS R8, [R5+UR5] ;  /* 0x0000000505087984 */ /* 0x000e240008000800 */
[----:B0-----:R-:W-:-:S05]  /*01f0*/  FADD R13, R11, R8 ;  /* 0x000000080b0d7221 */ /* 0x001fca0000000000 */
[----:B------:R-:W-:Y:S04]  /*0200*/  STS [R0], R13 ;  /* 0x0000000d00007388 */ /* 0x000fe80000000800 */
[----:B------:R-:W0:Y:S02]  /*0210*/  LDS R8, [R6+UR5] ;  /* 0x0000000506087984 */ /* 0x000e240008000800 */
[----:B0-----:R-:W-:-:S05]  /*0220*/  FADD R15, R13, R8 ;  /* 0x000000080d0f7221 */ /* 0x001fca0000000000 */
[----:B------:R-:W-:Y:S04]  /*0230*/  STS [R0], R15 ;  /* 0x0000000f00007388 */ /* 0x000fe80000000800 */
[----:B------:R-:W0:Y:S02]  /*0240*/  LDS R8, [R7+UR5] ;  /* 0x0000000507087984 */ /* 0x000e240008000800 */
[----:B0-----:R-:W-:Y:S01]  /*0250*/  FADD R11, R15, R8 ;  /* 0x000000080f0b7221 */ /* 0x001fe20000000000 */
[----:B------:R-:W-:Y:S01]  /*0260*/  LOP3.LUT R8, R9, 0x7fc, RZ, 0xc0, !PT ;  /* 0x000007fc09087812 */ /* 0x000fe200078ec0ff */
[----:B------:R-:W-:-:S03]  /*0270*/  VIADD R9, R3, 0x94 ;  /* 0x0000009403097836 */ /* 0x000fc60000000000 */
[----:B------:R-:W-:Y:S02]  /*0280*/  STS [R0], R11 ;  /* 0x0000000b00007388 */ /* 0x000fe40000000800 */
[----:B------:R-:W-:Y:S02]  /*0290*/  LOP3.LUT R9, R9, 0x7fc, RZ, 0xc0, !PT ;  /* 0x000007fc09097812 */ /* 0x000fe400078ec0ff */
[----:B------:R-:W0:Y:S02]  /*02a0*/  LDS R10, [R8+UR5] ;  /* 0x00000005080a7984 */ /* 0x000e240008000800 */
[----:B0-----:R-:W-:Y:S01]  /*02b0*/  FADD R13, R11, R10 ;  /* 0x0000000a0b0d7221 */ /* 0x001fe20000000000 */
[----:B------:R-:W-:-:S04]  /*02c0*/  IADD3 R11, PT, PT, R3, 0x9c, RZ ;  /* 0x0000009c030b7810 */ /* 0x000fc80007ffe0ff */
[----:B------:R-:W-:Y:S01]  /*02d0*/  STS [R0], R13 ;  /* 0x0000000d00007388 */ /* 0x000fe20000000800 */
[----:B------:R-:W-:-:S03]  /*02e0*/  LOP3.LUT R11, R11, 0x7fc, RZ, 0xc0, !PT ;  /* 0x000007fc0b0b7812 */ /* 0x000fc600078ec0ff */
[----:B------:R-:W0:Y:S02]  /*02f0*/  LDS R10, [R9+UR5] ;  /* 0x00000005090a7984 */ /* 0x000e240008000800 */
[----:B0-----:R-:W-:Y:S01]  /*0300*/  FADD R15, R13, R10 ;  /* 0x0000000a0d0f7221 */ /* 0x001fe20000000000 */
[----:B------:R-:W-:Y:S01]  /*0310*/  LOP3.LUT R10, R12, 0x7fc, RZ, 0xc0, !PT ;  /* 0x000007fc0c0a7812 */ /* 0x000fe200078ec0ff */
[----:B------:R-:W-:-:S03]  /*0320*/  VIADD R13, R3, 0xa0 ;  /* 0x000000a0030d7836 */ /* 0x000fc60000000000 */
[----:B------:R-:W-:Y:S04]  /*0330*/  STS [R0], R15 ;  /* 0x0000000f00007388 */ /* 0x000fe80000000800 */
[----:B------:R-:W0:Y:S02]  /*0340*/  LDS R12, [R10+UR5] ;  /* 0x000000050a0c7984 */ /* 0x000e240008000800 */
[----:B0-----:R-:W-:Y:S01]  /*0350*/  FADD R17, R15, R12 ;  /* 0x0000000c0f117221 */ /* 0x001fe20000000000 */
[----:B------:R-:W-:-:S04]  /*0360*/  IADD3 R15, PT, PT, R3, 0xa8, RZ ;  /* 0x000000a8030f7810 */ /* 0x000fc80007ffe0ff */
        /* <DEDUP_REMOVED lines=18> */
[C---:B------:R-:W-:Y:S01]  /*0490*/  IADD3 R17, PT, PT, R3.reuse, 0xb4, RZ ;  /* 0x000000b403117810 */ /* 0x040fe20007ffe0ff */
[----:B------:R-:W-:-:S03]  /*04a0*/  VIADD R3, R3, 0xbc ;  /* 0x000000bc03037836 */ /* 0x000fc60000000000 */
[----:B------:R-:W-:Y:S01]  /*04b0*/  STS [R0], R19 ;  /* 0x0000001300007388 */ /* 0x000fe20000000800 */
[----:B------:R-:W-:Y:S02]  /*04c0*/  LOP3.LUT R17, R17, 0x7fc, RZ, 0xc0, !PT ;  /* 0x000007fc11117812 */ /* 0x000fe400078ec0ff */
[----:B------:R-:W-:Y:S01]  /*04d0*/  LOP3.LUT R3, R3, 0x7fc, RZ, 0xc0, !PT ;  /* 0x000007fc03037812 */ /* 0x000fe200078ec0ff */
[----:B------:R-:W0:Y:S02]  /*04e0*/  LDS R16, [R15+UR5] ;  /* 0x000000050f107984 */ /* 0x000e240008000800 */
[----:B0-----:R-:W-:Y:S01]  /*04f0*/  FADD R21, R19, R16 ;  /* 0x0000001013157221 */ /* 0x001fe20000000000 */
[----:B------:R-:W-:-:S04]  /*0500*/  LOP3.LUT R16, R18, 0x7fc, RZ, 0xc0, !PT ;  /* 0x000007fc12107812 */ /* 0x000fc800078ec0ff */
[----:B------:R-:W-:Y:S04]  /*0510*/  STS [R0], R21 ;  /* 0x0000001500007388 */ /* 0x000fe80000000800 */
[----:B------:R-:W0:Y:S02]  /*0520*/  LDS R18, [R16+UR5] ;  /* 0x0000000510127984 */ /* 0x000e240008000800 */
[----:B0-----:R-:W-:-:S05]  /*0530*/  FADD R23, R21, R18 ;  /* 0x0000001215177221 */ /* 0x001fca0000000000 */
[----:B------:R-:W-:Y:S04]  /*0540*/  STS [R0], R23 ;  /* 0x0000001700007388 */ /* 0x000fe80000000800 */
        /* <DEDUP_REMOVED lines=11> */
[----:B0-----:R-:W-:-:S05]  /*0600*/  FADD R25, R23, R20 ;  /* 0x0000001417197221 */ /* 0x001fca0000000000 */
[----:B------:R-:W-:Y:S04]  /*0610*/  STS [R4+UR5], R25 ;  /* 0x0000001904007988 */ /* 0x000fe80008000805 */
[----:B------:R-:W-:Y:S04]  /*0620*/  LDS R19, [R0] ;  /* 0x0000000000137984 */ /* 0x000fe80000000800 */
        /* <DEDUP_REMOVED lines=59> */
[----:B------:R-:W0:Y:S02]  /*09e0*/  LDS R4, [R0] ;  /* 0x0000000000047984 */ /* 0x000e240000000800 */
[C---:B0-----:R-:W-:Y:S01]  /*09f0*/  FMUL R7, R4.reuse, 0.63661974668502807617 ;  /* 0x3f22f98304077820 */ /* 0x041fe20000400000 */
[----:B------:R-:W-:-:S03]  /*0a00*/  FSETP.GE.AND P0, PT, |R4|, 105615, PT ;  /* 0x47ce47800400780b */ /* 0x000fc60003f06200 */
[----:B------:R-:W0:Y:S02]  /*0a10*/  F2I.NTZ R10, R7 ;  /* 0x00000007000a7305 */ /* 0x000e240000203100 */
[----:B0-----:R-:W-:-:S05]  /*0a20*/  I2FP.F32.S32 R9, R10 ;  /* 0x0000000a00097245 */ /* 0x001fca0000201400 */
[----:B------:R-:W-:-:S04]  /*0a30*/  FFMA R8, R9, -1.5707962512969970703, R4 ;  /* 0xbfc90fda09087823 */ /* 0x000fc80000000004 */
[----:B------:R-:W-:-:S04]  /*0a40*/  FFMA R8, R9, -7.5497894158615963534e-08, R8 ;  /* 0xb3a2216809087823 */ /* 0x000fc80000000008 */
[----:B------:R-:W-:Y:S01]  /*0a50*/  FFMA R8, R9, -5.3903029534742383927e-15, R8 ;  /* 0xa7c234c509087823 */ /* 0x000fe20000000008 */
[----:B--2---:R-:W-:Y:S06]  /*0a60*/  @!P0 BRA `(.L_x_1) ;  /* 0x00000004007c8947 */ /* 0x004fec0003800000 */
[----:B------:R-:W-:-:S13]  /*0a70*/  FSETP.NEU.AND P0, PT, |R4|, +INF , PT ;  /* 0x7f8000000400780b */ /* 0x000fda0003f0d200 */
[----:B------:R-:W-:Y:S01]  /*0a80*/  @!P0 FMUL R8, RZ, R4 ;  /* 0x00000004ff088220 */ /* 0x000fe20000400000 */
[----:B------:R-:W-:Y:S01]  /*0a90*/  @!P0 MOV R10, RZ ;  /* 0x000000ff000a8202 */ /* 0x000fe20000000f00 */
[----:B------:R-:W-:Y:S06]  /*0aa0*/  @!P0 BRA `(.L_x_1) ;  /* 0x00000004006c8947 */ /* 0x000fec0003800000 */
[----:B------:R-:W-:Y:S02]  /*0ab0*/  IMAD.SHL.U32 R0, R4, 0x100, RZ ;  /* 0x0000010004007824 */ /* 0x000fe400078e00ff */
[----:B------:R-:W-:Y:S02]  /*0ac0*/  HFMA2 R5, -RZ, RZ, 0, 0 ;  /* 0x00000000ff057431 */ /* 0x000fe400000001ff */
[----:B------:R-:W-:Y:S01]  /*0ad0*/  IMAD.MOV.U32 R11, RZ, RZ, RZ ;  /* 0x000000ffff0b7224 */ /* 0x000fe200078e00ff */
[----:B------:R-:W0:Y:S01]  /*0ae0*/  LDCU.64 UR8, c[0x4][URZ] ;  /* 0x01000000ff0877ac */ /* 0x000e220008000a00 */
[----:B------:R-:W-:Y:S01]  /*0af0*/  LOP3.LUT R0, R0, 0x80000000, RZ, 0xfc, !PT ;  /* 0x8000000000007812 */ /* 0x000fe200078efcff */
[----:B------:R-:W-:Y:S01]  /*0b00*/  UMOV UR5, URZ ;  /* 0x000000ff00057c82 */ /* 0x000fe20008000000 */
[----:B------:R-:W-:-:S05]  /*0b10*/  UMOV UR4, URZ ;  /* 0x000000ff00047c82 */ /* 0x000fca0008000000 */
.L_x_2:
[----:B0-----:R-:W-:Y:S02]  /*0b20*/  IMAD.U32 R8, RZ, RZ, UR8 ;  /* 0x00000008ff087e24 */ /* 0x001fe4000f8e00ff */
[----:B------:R-:W-:-:S05]  /*0b30*/  IMAD.U32 R9, RZ, RZ, UR9 ;  /* 0x00000009ff097e24 */ /* 0x000fca000f8e00ff */
[----:B------:R-:W2:Y:S01]  /*0b40*/  LDG.E.CONSTANT R7, desc[UR6][R8.64] ;  /* 0x0000000608077981 */ /* 0x000ea2000c1e9900 */
[----:B------:R-:W-:Y:S01]  /*0b50*/  UIADD3 UR4, UPT, UPT, UR4, 0x1, URZ ;  /* 0x0000000104047890 */ /* 0x000fe2000fffe0ff */
[C---:B------:R-:W-:Y:S01]  /*0b60*/  ISETP.EQ.AND P0, PT, R5.reuse, RZ, PT ;  /* 0x000000ff0500720c */ /* 0x040fe20003f02270 */
[----:B------:R-:W-:Y:S01]  /*0b70*/  UIADD3 UR8, UP1, UPT, UR8, 0x4, URZ ;  /* 0x0000000408087890 */ /* 0x000fe2000ff3e0ff */
[C---:B------:R-:W-:Y:S01]  /*0b80*/  ISETP.EQ.AND P1, PT, R5.reuse, 0x4, PT ;  /* 0x000000040500780c */ /* 0x040fe20003f22270 */
[----:B------:R-:W-:Y:S01]  /*0b90*/  UISETP.NE.AND UP0, UPT, UR4, 0x6, UPT ;  /* 0x000000060400788c */ /* 0x000fe2000bf05270 */
[C---:B------:R-:W-:Y:S01]  /*0ba0*/  ISETP.EQ.AND P2, PT, R5.reuse, 0x8, PT ;  /* 0x000000080500780c */ /* 0x040fe20003f42270 */
[----:B------:R-:W-:Y:S01]  /*0bb0*/  UIADD3.X UR9, UPT, UPT, URZ, UR9, URZ, UP1, !UPT ;  /* 0x00000009ff097290 */ /* 0x000fe20008ffe4ff */
[C---:B------:R-:W-:Y:S02]  /*0bc0*/  ISETP.EQ.AND P3, PT, R5.reuse, 0xc, PT ;  /* 0x0000000c0500780c */ /* 0x040fe40003f62270 */
[----:B------:R-:W-:-:S02]  /*0bd0*/  ISETP.EQ.AND P4, PT, R5, 0x10, PT ;  /* 0x000000100500780c */ /* 0x000fc40003f82270 */
[C---:B------:R-:W-:Y:S02]  /*0be0*/  ISETP.EQ.AND P5, PT, R5.reuse, 0x14, PT ;  /* 0x000000140500780c */ /* 0x040fe40003fa2270 */
[----:B------:R-:W-:Y:S01]  /*0bf0*/  IADD3 R5, PT, PT, R5, 0x4, RZ ;  /* 0x0000000405057810 */ /* 0x000fe20007ffe0ff */
[----:B--2---:R-:W-:-:S03]  /*0c00*/  IMAD.WIDE.U32 R6, R7, R0, RZ ;  /* 0x0000000007067225 */ /* 0x004fc600078e00ff */
[----:B------:R-:W-:-:S04]  /*0c10*/  IADD3 R3, P6, PT, R6, R11, RZ ;  /* 0x0000000b06037210 */ /* 0x000fc80007fde0ff */
[----:B------:R-:W-:Y:S01]  /*0c20*/  IADD3.X R11, PT, PT, R7, UR5, RZ, P6, !PT ;  /* 0x00000005070b7c10 */ /* 0x000fe2000b7fe4ff */
[--C-:B------:R-:W-:Y:S01]  /*0c30*/  @P1 IMAD.MOV.U32 R12, RZ, RZ, R3.reuse ;  /* 0x000000ffff0c1224 */ /* 0x100fe200078e0003 */
[-C--:B------:R-:W-:Y:S01]  /*0c40*/  @P0 MOV R10, R3.reuse ;  /* 0x00000003000a0202 */ /* 0x080fe20000000f00 */
[--C-:B------:R-:W-:Y:S01]  /*0c50*/  @P2 IMAD.MOV.U32 R13, RZ, RZ, R3.reuse ;  /* 0x000000ffff0d2224 */ /* 0x100fe200078e0003 */
[----:B------:R-:W-:Y:S01]  /*0c60*/  @P3 MOV R14, R3 ;  /* 0x00000003000e3202 */ /* 0x000fe20000000f00 */
[--C-:B------:R-:W-:Y:S02]  /*0c70*/  @P4 IMAD.MOV.U32 R15, RZ, RZ, R3.reuse ;  /* 0x000000ffff0f4224 */ /* 0x100fe400078e0003 */
[----:B------:R-:W-:Y:S01]  /*0c80*/  @P5 IMAD.MOV.U32 R16, RZ, RZ, R3 ;  /* 0x000000ffff105224 */ /* 0x000fe200078e0003 */
[----:B------:R-:W-:Y:S06]  /*0c90*/  BRA.U UP0, `(.L_x_2) ;  /* 0xfffffffd00a07547 */ /* 0x000fec000b83ffff */
[----:B------:R-:W-:Y:S01]  /*0ca0*/  SHF.R.U32.HI R0, RZ, 0x17, R4 ;  /* 0x00000017ff007819 */ /* 0x000fe20000011604 */
[----:B------:R-:W-:Y:S03]  /*0cb0*/  BSSY.RECONVERGENT B1, `(.L_x_3) ;  /* 0x0000028000017945 */ /* 0x000fe60003800200 */
[C---:B------:R-:W-:Y:S02]  /*0cc0*/  LOP3.LUT R3, R0.reuse, 0xe0, RZ, 0xc0, !PT ;  /* 0x000000e000037812 */ /* 0x040fe400078ec0ff */
[----:B------:R-:W-:-:S03]  /*0cd0*/  LOP3.LUT P6, RZ, R0, 0x1f, RZ, 0xc0, !PT ;  /* 0x0000001f00ff7812 */ /* 0x000fc600078cc0ff */
[----:B------:R-:W-:-:S05]  /*0ce0*/  VIADD R3, R3, 0xffffff80 ;  /* 0xffffff8003037836 */ /* 0x000fca0000000000 */
[----:B------:R-:W-:-:S05]  /*0cf0*/  SHF.R.U32.HI R3, RZ, 0x5, R3 ;  /* 0x00000005ff037819 */ /* 0x000fca0000011603 */
[----:B------:R-:W-:-:S05]  /*0d00*/  IMAD.U32 R7, R3, -0x4, RZ ;  /* 0xfffffffc03077824 */ /* 0x000fca00078e00ff */
[C---:B------:R-:W-:Y:S02]  /*0d10*/  ISETP.EQ.AND P3, PT, R7.reuse, -0x18, PT ;  /* 0xffffffe80700780c */ /* 0x040fe40003f62270 */
[C---:B------:R-:W-:Y:S02]  /*0d20*/  ISETP.EQ.AND P4, PT, R7.reuse, -0x14, PT ;  /* 0xffffffec0700780c */ /* 0x040fe40003f82270 */
[C---:B------:R-:W-:Y:S02]  /*0d30*/  ISETP.EQ.AND P2, PT, R7.reuse, -0x10, PT ;  /* 0xfffffff00700780c */ /* 0x040fe40003f42270 */
[C---:B------:R-:W-:Y:S02]  /*0d40*/  ISETP.EQ.AND P1, PT, R7.reuse, -0xc, PT ;  /* 0xfffffff40700780c */ /* 0x040fe40003f22270 */
[C---:B------:R-:W-:Y:S02]  /*0d50*/  ISETP.EQ.AND P0, PT, R7.reuse, -0x8, PT ;  /* 0xfffffff80700780c */ /* 0x040fe40003f02270 */
[----:B------:R-:W-:-:S03]  /*0d60*/  ISETP.EQ.AND P5, PT, R7, RZ, PT ;  /* 0x000000ff0700720c */ /* 0x000fc60003fa2270 */
[----:B------:R-:W-:Y:S02]  /*0d70*/  @P3 MOV R3, R10 ;  /* 0x0000000a00033202 */ /* 0x000fe40000000f00 */
[C---:B------:R-:W-:Y:S01]  /*0d80*/  ISETP.EQ.AND P3, PT, R7.reuse, -0x4, PT ;  /* 0xfffffffc0700780c */ /* 0x040fe20003f62270 */
[----:B------:R-:W-:Y:S01]  /*0d90*/  @P4 IMAD.MOV.U32 R5, RZ, RZ, R10 ;  /* 0x000000ffff054224 */ /* 0x000fe200078e000a */
[----:B------:R-:W-:Y:S01]  /*0da0*/  @P2 MOV R5, R12 ;  /* 0x0000000c00052202 */ /* 0x000fe20000000f00 */
[----:B------:R-:W-:Y:S01]  /*0db0*/  @P4 IMAD.MOV.U32 R3, RZ, RZ, R12 ;  /* 0x000000ffff034224 */ /* 0x000fe200078e000c */
[----:B------:R-:W-:Y:S01]  /*0dc0*/  ISETP.EQ.AND P4, PT, R7, 0x4, PT ;  /* 0x000000040700780c */ /* 0x000fe20003f82270 */
[----:B------:R-:W-:Y:S01]  /*0dd0*/  @P2 IMAD.MOV.U32 R3, RZ, RZ, R13 ;  /* 0x000000ffff032224 */ /* 0x000fe200078e000d */
[----:B------:R-:W-:Y:S01]  /*0de0*/  @P1 MOV R5, R13 ;  /* 0x0000000d00051202 */ /* 0x000fe20000000f00 */
[----:B------:R-:W-:Y:S01]  /*0df0*/  @P1 IMAD.MOV.U32 R3, RZ, RZ, R14 ;  /* 0x000000ffff031224 */ /* 0x000fe200078e000e */
[----:B------:R-:W-:Y:S01]  /*0e00*/  @P0 MOV R5, R14 ;  /* 0x0000000e00050202 */ /* 0x000fe20000000f00 */
[----:B------:R-:W-:-:S04]  /*0e10*/  @P0 IMAD.MOV.U32 R3, RZ, RZ, R15 ;  /* 0x000000ffff030224 */ /* 0x000fc800078e000f */
[----:B------:R-:W-:Y:S01]  /*0e20*/  @P3 MOV R5, R15 ;  /* 0x0000000f00053202 */ /* 0x000fe20000000f00 */
[----:B------:R-:W-:Y:S01]  /*0e30*/  @P3 IMAD.MOV.U32 R3, RZ, RZ, R16 ;  /* 0x000000ffff033224 */ /* 0x000fe200078e0010 */
[----:B------:R-:W-:Y:S01]  /*0e40*/  @P5 MOV R5, R16 ;  /* 0x0000001000055202 */ /* 0x000fe20000000f00 */
[----:B------:R-:W-:Y:S01]  /*0e50*/  @P5 IMAD.MOV.U32 R3, RZ, RZ, R11 ;  /* 0x000000ffff035224 */ /* 0x000fe200078e000b */
[----:B------:R-:W-:Y:S01]  /*0e60*/  @P4 MOV R5, R11 ;  /* 0x0000000b00054202 */ /* 0x000fe20000000f00 */
[----:B------:R-:W-:Y:S06]  /*0e70*/  @!P6 BRA `(.L_x_4) ;  /* 0x00000000002ce947 */ /* 0x000fec0003800000 */
[----:B------:R-:W-:Y:S01]  /*0e80*/  @P2 IMAD.MOV.U32 R6, RZ, RZ, R10 ;  /* 0x000000ffff062224 */ /* 0x000fe200078e000a */
[----:B------:R-:W-:Y:S01]  /*0e90*/  @P1 MOV R6, R12 ;  /* 0x0000000c00061202 */ /* 0x000fe20000000f00 */
[----:B------:R-:W-:Y:S01]  /*0ea0*/  @P0 IMAD.MOV.U32 R6, RZ, RZ, R13 ;  /* 0x000000ffff060224 */ /* 0x000fe200078e000d */
[----:B------:R-:W-:Y:S02]  /*0eb0*/  ISETP.EQ.AND P0, PT, R7, 0x8, PT ;  /* 0x000000080700780c */ /* 0x000fe40003f02270 */
[----:B------:R-:W-:Y:S01]  /*0ec0*/  @P3 MOV R6, R14 ;  /* 0x0000000e00063202 */ /* 0x000fe20000000f00 */
[----:B------:R-:W-:Y:S01]  /*0ed0*/  @P5 IMAD.MOV.U32 R6, RZ, RZ, R15 ;  /* 0x000000ffff065224 */ /* 0x000fe200078e000f */
[----:B------:R-:W-:Y:S02]  /*0ee0*/  @P4 MOV R6, R16 ;  /* 0x0000001000064202 */ /* 0x000fe40000000f00 */
[----:B------:R-:W-:-:S04]  /*0ef0*/  LOP3.LUT R0, R0, 0x1f, RZ, 0xc0, !PT ;  /* 0x0000001f00007812 */ /* 0x000fc800078ec0ff */
[----:B------:R-:W-:-:S03]  /*0f00*/  SHF.L.W.U32.HI R3, R5, R0, R3 ;  /* 0x0000000005037219 */ /* 0x000fc60000010e03 */
[----:B------:R-:W-:-:S05]  /*0f10*/  @P0 IMAD.MOV.U32 R6, RZ, RZ, R11 ;  /* 0x000000ffff060224 */ /* 0x000fca00078e000b */
[----:B------:R-:W-:-:S07]  /*0f20*/  SHF.L.W.U32.HI R5, R6, R0, R5 ;  /* 0x0000000006057219 */ /* 0x000fce0000010e05 */
.L_x_4:
[----:B------:R-:W-:Y:S05]  /*0f30*/  BSYNC.RECONVERGENT B1 ;  /* 0x0000000000017941 */ /* 0x000fea0003800200 */
.L_x_3:
[C-C-:B------:R-:W-:Y:S01]  /*0f40*/  SHF.L.W.U32.HI R10, R5.reuse, 0x2, R3.reuse ;  /* 0x00000002050a7819 */ /* 0x140fe20000010e03 */
[----:B------:R-:W-:Y:S01]  /*0f50*/  UMOV UR4, 0x54442d19 ;  /* 0x54442d1900047882 */ /* 0x000fe20000000000 */
[----:B------:R-:W-:Y:S01]  /*0f60*/  SHF.L.U32 R5, R5, 0x2, RZ ;  /* 0x0000000205057819 */ /* 0x000fe200000006ff */
[----:B------:R-:W-:Y:S01]  /*0f70*/  UMOV UR5, 0x3bf921fb ;  /* 0x3bf921fb00057882 */ /* 0x000fe20000000000 */
[----:B------:R-:W-:Y:S02]  /*0f80*/  SHF.R.S32.HI R0, RZ, 0x1f, R10 ;  /* 0x0000001fff007819 */ /* 0x000fe4000001140a */
[----:B------:R-:W-:Y:S02]  /*0f90*/  SHF.R.U32.HI R3, RZ, 0x1e, R3 ;  /* 0x0000001eff037819 */ /* 0x000fe40000011603 */
[C---:B------:R-:W-:Y:S02]  /*0fa0*/  LOP3.LUT R8, R0.reuse, R5, RZ, 0x3c, !PT ;  /* 0x0000000500087212 */ /* 0x040fe400078e3cff */
[----:B------:R-:W-:-:S02]  /*0fb0*/  LOP3.LUT R9, R0, R10, RZ, 0x3c, !PT ;  /* 0x0000000a00097212 */ /* 0x000fc400078e3cff */
[----:B------:R-:W-:Y:S02]  /*0fc0*/  ISETP.GE.AND P0, PT, R4, RZ, PT ;  /* 0x000000ff0400720c */ /* 0x000fe40003f06270 */
[----:B------:R-:W0:Y:S01]  /*0fd0*/  I2F.F64.S64 R6, R8 ;  /* 0x0000000800067312 */ /* 0x000e220000301c00 */
[C---:B------:R-:W-:Y:S02]  /*0fe0*/  LOP3.LUT R4, R10.reuse, R4, RZ, 0x3c, !PT ;  /* 0x000000040a047212 */ /* 0x040fe400078e3cff */
[----:B------:R-:W-:Y:S02]  /*0ff0*/  LEA.HI R10, R10, R3, RZ, 0x1 ;  /* 0x000000030a0a7211 */ /* 0x000fe400078f08ff */
[----:B------:R-:W-:-:S03]  /*1000*/  ISETP.GE.AND P1, PT, R4, RZ, PT ;  /* 0x000000ff0400720c */ /* 0x000fc60003f26270 */
[----:B------:R-:W-:-:S05]  /*1010*/  IMAD.MOV R0, RZ, RZ, -R10 ;  /* 0x000000ffff007224 */ /* 0x000fca00078e0a0a */
[----:B------:R-:W-:Y:S01]  /*1020*/  @!P0 MOV R10, R0 ;  /* 0x00000000000a8202 */ /* 0x000fe20000000f00 */
[----:B0-----:R-:W-:-:S10]  /*1030*/  DMUL R6, R6, UR4 ;  /* 0x0000000406067c28 */ /* 0x001fd40008000000 */
[----:B------:R-:W0:Y:S02]  /*1040*/  F2F.F32.F64 R6, R6 ;  /* 0x0000000600067310 */ /* 0x000e240000301000 */
[----:B0-----:R-:W-:-:S07]  /*1050*/  FSEL R8, -R6, R6, !P1 ;  /* 0x0000000606087208 */ /* 0x001fce0004800100 */
.L_x_1:
[----:B------:R-:W-:Y:S05]  /*1060*/  BSYNC.RECONVERGENT B0 ;  /* 0x0000000000007941 */ /* 0x000fea0003800200 */
.L_x_0:
[----:B------:R-:W-:Y:S02]  /*1070*/  HFMA2 R6, -RZ, RZ, 1.0078125, -8.98838043212890625e-05 ;  /* 0x3c0885e4ff067431 */ /* 0x000fe400000001ff */
[----:B------:R-:W-:Y:S02]  /*1080*/  IMAD.MOV.U32 R0, RZ, RZ, 0x37cbac00 ;  /* 0x37cbac00ff007424 */ /* 0x000fe400078e00ff */
[----:B------:R-:W-:Y:S01]  /*1090*/  FMUL R3, R8, R8 ;  /* 0x0000000808037220 */ /* 0x000fe20000400000 */
[C---:B------:R-:W-:Y:S01]  /*10a0*/  LOP3.LUT R4, R10.reuse, 0x1, RZ, 0xc0, !PT ;  /* 0x000000010a047812 */ /* 0x040fe200078ec0ff */
[----:B------:R-:W-:Y:S01]  /*10b0*/  VIADD R10, R10, 0x1 ;  /* 0x000000010a0a7836 */ /* 0x000fe20000000000 */
[----:B------:R-:W-:Y:S01]  /*10c0*/  MOV R7, 0x3e2aaaa8 ;  /* 0x3e2aaaa800077802 */ /* 0x000fe20000000f00 */
[----:B------:R-:W-:Y:S01]  /*10d0*/  FFMA R0, R3, R0, -0.0013887860113754868507 ;  /* 0xbab607ed03007423 */ /* 0x000fe20000000000 */
[----:B------:R-:W-:Y:S01]  /*10e0*/  ISETP.NE.U32.AND P0, PT, R4, 0x1, PT ;  /* 0x000000010400780c */ /* 0x000fe20003f05070 */
[----:B------:R-:W0:Y:S01]  /*10f0*/  LDCU UR4, c[0x0][0x360] ;  /* 0x00006c00ff0477ac */ /* 0x000e220008000800 */
[----:B------:R-:W-:-:S02]  /*1100*/  LOP3.LUT P1, RZ, R10, 0x2, RZ, 0xc0, !PT ;  /* 0x000000020aff7812 */ /* 0x000fc4000782c0ff */
[----:B------:R-:W-:Y:S02]  /*1110*/  FSEL R4, R0, -0.00019574658654164522886, P0 ;  /* 0xb94d415300047808 */ /* 0x000fe40000000000 */
[----:B------:R-:W-:Y:S02]  /*1120*/  FSEL R6, R6, 0.041666727513074874878, !P0 ;  /* 0x3d2aaabb06067808 */ /* 0x000fe40004000000 */
[----:B------:R-:W-:Y:S02]  /*1130*/  FSEL R0, R8, 1, !P0 ;  /* 0x3f80000008007808 */ /* 0x000fe40004000000 */
[----:B------:R-:W-:Y:S01]  /*1140*/  FSEL R7, -R7, -0.4999999701976776123, !P0 ;  /* 0xbeffffff07077808 */ /* 0x000fe20004000100 */
[C---:B------:R-:W-:Y:S02]  /*1150*/  FFMA R4, R3.reuse, R4, R6 ;  /* 0x0000000403047223 */ /* 0x040fe40000000006 */
[C---:B------:R-:W-:Y:S02]  /*1160*/  FFMA R5, R3.reuse, R0, RZ ;  /* 0x0000000003057223 */ /* 0x040fe400000000ff */
[----:B------:R-:W-:-:S02]  /*1170*/  FFMA R4, R3, R4, R7 ;  /* 0x0000000403047223 */ /* 0x000fc40000000007 */
[----:B------:R-:W0:Y:S01]  /*1180*/  S2R R3, SR_CTAID.X ;  /* 0x0000000000037919 */ /* 0x000e220000002500 */
[----:B------:R-:W1:Y:S01]  /*1190*/  LDC.64 R6, c[0x0][0x380] ;  /* 0x0000e000ff067b82 */ /* 0x000e620000000a00 */
[----:B------:R-:W-:-:S04]  /*11a0*/  FFMA R0, R5, R4, R0 ;  /* 0x0000000405007223 */ /* 0x000fc80000000000 */
[----:B------:R-:W-:-:S04]  /*11b0*/  @P1 FADD R0, RZ, -R0 ;  /* 0x80000000ff001221 */ /* 0x000fc80000000000 */
[----:B------:R-:W2:Y:S02]  /*11c0*/  F2F.F64.F32 R4, R0 ;  /* 0x0000000000047310 */ /* 0x000ea40000201800 */
[----:B--2---:R-:W-:Y:S01]  /*11d0*/  DADD R4, R4, 1 ;  /* 0x3ff0000004047429 */ /* 0x004fe20000000000 */
[----:B0-----:R-:W-:-:S07]  /*11e0*/  IMAD R3, R3, UR4, R2 ;  /* 0x0000000403037c24 */ /* 0x001fce000f8e0202 */
[----:B------:R-:W-:Y:S01]  /*11f0*/  DMUL R4, R4, 0.5 ;  /* 0x3fe0000004047828 */ /* 0x000fe20000000000 */
[----:B-1----:R-:W-:-:S09]  /*1200*/  IMAD.WIDE R2, R3, 0x4, R6 ;  /* 0x0000000403027825 */ /* 0x002fd200078e0206 */
[----:B------:R-:W0:Y:S02]  /*1210*/  F2F.F32.F64 R5, R4 ;  /* 0x0000000400057310 */ /* 0x000e240000301000 */
[----:B0-----:R-:W-:Y:S01]  /*1220*/  STG.E desc[UR6][R2.64], R5 ;  /* 0x0000000502007986 */ /* 0x001fe2000c101906 */
[----:B------:R-:W-:Y:S05]  /*1230*/  EXIT ;  /* 0x000000000000794d */ /* 0x000fea0003800000 */
.L_x_5:
[----:B------:R-:W-:-:S00]  /*1240*/  BRA `(.L_x_5) ;  /* 0xfffffffc00fc7947 */ /* 0x000fc0000383ffff */
[----:B------:R-:W-:-:S00]  /*1250*/  NOP ;  /* 0x0000000000007918 */ /* 0x000fc00000000000 */
        /* <DEDUP_REMOVED lines=10> */
.L_x_6:


//--------------------- .nv.global.init           --------------------------
	.section	.nv.global.init,"aw",@progbits
	.align	4
.nv.global.init:
	.type		__cudart_i2opi_f,@object
	.size		__cudart_i2opi_f,(.L_0 - __cudart_i2opi_f)
__cudart_i2opi_f:
        /*0000*/ 	.byte	0x41, 0x90, 0x43, 0x3c, 0x99, 0x95, 0x62, 0xdb, 0xc0, 0xdd, 0x34, 0xf5, 0xd1, 0x57, 0x27, 0xfc
        /*0010*/ 	.byte	0x29, 0x15, 0x44, 0x4e, 0x6e, 0x83, 0xf9, 0xa2
.L_0:


//--------------------- .nv.shared._Z8rng_cudaPf  --------------------------
	.section	.nv.shared._Z8rng_cudaPf,"aw",@nobits
	.sectionflags	@""
	.align	4
.nv.shared._Z8rng_cudaPf:
	.zero		3072


//--------------------- .nv.shared.reserved.0     --------------------------
	.section	.nv.shared.reserved.0,"aw",@nobits
	.weak		__nv_reservedSMEM_offset_0_alias
	.size		__nv_reservedSMEM_offset_0_alias, 0, 64
	.other		__nv_reservedSMEM_offset_0_alias,@"STO_CUDA_RESERVED_SHARED STV_DEFAULT"
__nv_reservedSMEM_offset_0_alias:
	.zero		0
	.zero		64


//--------------------- .nv.constant0._Z8rng_cudaPf --------------------------
	.section	.nv.constant0._Z8rng_cudaPf,"a",@progbits
	.sectionflags	@""
	.align	4
.nv.constant0._Z8rng_cudaPf:
	.zero		904


//--------------------- SYMBOLS --------------------------

	.type		.nv.reservedSmem.offset0,@object
	.size		.nv.reservedSmem.offset0,0x4
	.type		.nv.reservedSmem.cap,@object
	.size		.nv.reservedSmem.cap,0x4
